//
// Generated by NVIDIA NVVM Compiler
//
// Compiler Build ID: CL-36424714
// Cuda compilation tools, release 13.0, V13.0.88
// Based on NVVM 20.0.0
//

.version 9.0
.target sm_100
.address_size 64

	// .globl	_Z17matrix_mul_kernelPiS_S_
.global .align 4 .b8 precalc_xorwow_matrix[102400];
.global .align 4 .b8 precalc_xorwow_offset_matrix[102400];
.global .align 4 .b8 mrg32k3aM1[2304];
.global .align 4 .b8 mrg32k3aM2[2304];
.global .align 4 .b8 mrg32k3aM1SubSeq[2016];
.global .align 4 .b8 mrg32k3aM2SubSeq[2016];
.global .align 4 .b8 mrg32k3aM1Seq[2304];
.global .align 4 .b8 mrg32k3aM2Seq[2304];
.const .align 8 .b8 __cr_lgamma_table[72];
// _ZZ17matrix_mul_kernelPiS_S_E7sharedA has been demoted
// _ZZ17matrix_mul_kernelPiS_S_E7sharedB has been demoted

.visible .entry _Z17matrix_mul_kernelPiS_S_(
	.param .u64 .ptr .align 1 _Z17matrix_mul_kernelPiS_S__param_0,
	.param .u64 .ptr .align 1 _Z17matrix_mul_kernelPiS_S__param_1,
	.param .u64 .ptr .align 1 _Z17matrix_mul_kernelPiS_S__param_2
)
{
	.reg .pred 	%p<21>;
	.reg .b32 	%r<129>;
	.reg .b64 	%rd<22>;
	// demoted variable
	.shared .align 4 .b8 _ZZ17matrix_mul_kernelPiS_S_E7sharedA[64];
	// demoted variable
	.shared .align 4 .b8 _ZZ17matrix_mul_kernelPiS_S_E7sharedB[64];
	ld.param.u64 	%rd9, [_Z17matrix_mul_kernelPiS_S__param_0];
	ld.param.u64 	%rd7, [_Z17matrix_mul_kernelPiS_S__param_1];
	ld.param.u64 	%rd8, [_Z17matrix_mul_kernelPiS_S__param_2];
	cvta.to.global.u64 	%rd1, %rd9;
	mov.u32 	%r1, %tid.x;
	mov.u32 	%r2, %tid.y;
	mov.u32 	%r55, %ctaid.x;
	mov.u32 	%r56, %ntid.x;
	mul.lo.s32 	%r3, %r55, %r56;
	add.s32 	%r4, %r3, %r1;
	mov.u32 	%r57, %ctaid.y;
	mov.u32 	%r58, %ntid.y;
	mad.lo.s32 	%r5, %r57, %r58, %r2;
	setp.gt.u32 	%p1, %r5, 9999;
	setp.gt.s32 	%p2, %r4, 9999;
	or.pred  	%p3, %p1, %p2;
	@%p3 bra 	$L__BB0_37;
	mad.lo.s32 	%r6, %r5, 10000, %r1;
	shl.b32 	%r62, %r2, 4;
	mov.u32 	%r63, _ZZ17matrix_mul_kernelPiS_S_E7sharedA;
	add.s32 	%r7, %r63, %r62;
	shl.b32 	%r64, %r1, 2;
	add.s32 	%r8, %r7, %r64;
	mov.u32 	%r65, _ZZ17matrix_mul_kernelPiS_S_E7sharedB;
	add.s32 	%r10, %r65, %r64;
	add.s32 	%r9, %r10, %r62;
	cvta.to.global.u64 	%rd10, %rd7;
	add.s64 	%rd2, %rd10, 320000;
	mad.lo.s32 	%r109, %r2, 10000, %r4;
	mul.wide.u32 	%rd11, %r6, 4;
	add.s64 	%rd12, %rd11, %rd1;
	add.s64 	%rd21, %rd12, 48;
	mov.b32 	%r118, 0;
	mov.b32 	%r111, 4;
	mov.b32 	%r110, -2500;
	mov.u32 	%r108, %r6;
$L__BB0_2:
	add.s32 	%r17, %r110, 2500;
	setp.ge.u32 	%p4, %r17, %r110;
	mul.wide.s32 	%rd13, %r109, 4;
	add.s64 	%rd5, %rd2, %rd13;
	add.s32 	%r18, %r111, -4;
	mul.wide.u32 	%rd14, %r108, 4;
	add.s64 	%rd15, %rd1, %rd14;
	ld.global.u32 	%r66, [%rd15];
	st.shared.u32 	[%r8], %r66;
	ld.global.u32 	%r67, [%rd5+-320000];
	st.shared.u32 	[%r9], %r67;
	bar.sync 	0;
	@%p4 bra 	$L__BB0_4;
	ld.shared.u32 	%r68, [%r7];
	ld.shared.u32 	%r69, [%r10];
	mad.lo.s32 	%r118, %r69, %r68, %r118;
$L__BB0_4:
	setp.gt.u32 	%p5, %r17, 2499;
	@%p5 bra 	$L__BB0_6;
	ld.shared.u32 	%r70, [%r7+4];
	ld.shared.u32 	%r71, [%r10+16];
	mad.lo.s32 	%r118, %r71, %r70, %r118;
$L__BB0_6:
	setp.gt.u32 	%p6, %r17, 2499;
	@%p6 bra 	$L__BB0_8;
	ld.shared.u32 	%r72, [%r7+8];
	ld.shared.u32 	%r73, [%r10+32];
	mad.lo.s32 	%r118, %r73, %r72, %r118;
$L__BB0_8:
	setp.gt.u32 	%p7, %r17, 2499;
	@%p7 bra 	$L__BB0_10;
	ld.shared.u32 	%r74, [%r7+12];
	ld.shared.u32 	%r75, [%r10+48];
	mad.lo.s32 	%r118, %r75, %r74, %r118;
$L__BB0_10:
	bar.sync 	0;
	setp.eq.s32 	%p8, %r111, 10004;
	@%p8 bra 	$L__BB0_36;
	add.s32 	%r76, %r108, 4;
	mul.wide.u32 	%rd16, %r76, 4;
	add.s64 	%rd17, %rd1, %rd16;
	ld.global.u32 	%r77, [%rd17];
	st.shared.u32 	[%r8], %r77;
	ld.global.u32 	%r78, [%rd5+-160000];
	st.shared.u32 	[%r9], %r78;
	bar.sync 	0;
	setp.gt.u32 	%p9, %r17, 2498;
	@%p9 bra 	$L__BB0_13;
	ld.shared.u32 	%r79, [%r7];
	ld.shared.u32 	%r80, [%r10];
	mad.lo.s32 	%r118, %r80, %r79, %r118;
$L__BB0_13:
	setp.gt.u32 	%p10, %r17, 2498;
	@%p10 bra 	$L__BB0_15;
	ld.shared.u32 	%r81, [%r7+4];
	ld.shared.u32 	%r82, [%r10+16];
	mad.lo.s32 	%r118, %r82, %r81, %r118;
$L__BB0_15:
	setp.gt.u32 	%p11, %r17, 2498;
	@%p11 bra 	$L__BB0_17;
	ld.shared.u32 	%r83, [%r7+8];
	ld.shared.u32 	%r84, [%r10+32];
	mad.lo.s32 	%r118, %r84, %r83, %r118;
$L__BB0_17:
	setp.gt.u32 	%p12, %r17, 2498;
	@%p12 bra 	$L__BB0_19;
	ld.shared.u32 	%r85, [%r7+12];
	ld.shared.u32 	%r86, [%r10+48];
	mad.lo.s32 	%r118, %r86, %r85, %r118;
$L__BB0_19:
	bar.sync 	0;
	ld.global.u32 	%r87, [%rd21+-16];
	st.shared.u32 	[%r8], %r87;
	ld.global.u32 	%r88, [%rd5];
	st.shared.u32 	[%r9], %r88;
	bar.sync 	0;
	setp.gt.u32 	%p13, %r18, 9991;
	@%p13 bra 	$L__BB0_21;
	ld.shared.u32 	%r89, [%r7];
	ld.shared.u32 	%r90, [%r10];
	mad.lo.s32 	%r118, %r90, %r89, %r118;
$L__BB0_21:
	setp.gt.u32 	%p14, %r18, 9990;
	@%p14 bra 	$L__BB0_23;
	ld.shared.u32 	%r91, [%r7+4];
	ld.shared.u32 	%r92, [%r10+16];
	mad.lo.s32 	%r118, %r92, %r91, %r118;
$L__BB0_23:
	setp.gt.u32 	%p15, %r18, 9989;
	@%p15 bra 	$L__BB0_25;
	ld.shared.u32 	%r93, [%r7+8];
	ld.shared.u32 	%r94, [%r10+32];
	mad.lo.s32 	%r118, %r94, %r93, %r118;
$L__BB0_25:
	setp.gt.u32 	%p16, %r18, 9988;
	@%p16 bra 	$L__BB0_27;
	ld.shared.u32 	%r95, [%r7+12];
	ld.shared.u32 	%r96, [%r10+48];
	mad.lo.s32 	%r118, %r96, %r95, %r118;
$L__BB0_27:
	bar.sync 	0;
	ld.global.u32 	%r97, [%rd21];
	st.shared.u32 	[%r8], %r97;
	ld.global.u32 	%r98, [%rd5+160000];
	st.shared.u32 	[%r9], %r98;
	bar.sync 	0;
	setp.gt.u32 	%p17, %r18, 9987;
	@%p17 bra 	$L__BB0_29;
	ld.shared.u32 	%r99, [%r7];
	ld.shared.u32 	%r100, [%r10];
	mad.lo.s32 	%r118, %r100, %r99, %r118;
$L__BB0_29:
	setp.gt.u32 	%p18, %r18, 9986;
	@%p18 bra 	$L__BB0_31;
	ld.shared.u32 	%r101, [%r7+4];
	ld.shared.u32 	%r102, [%r10+16];
	mad.lo.s32 	%r118, %r102, %r101, %r118;
$L__BB0_31:
	setp.gt.u32 	%p19, %r18, 9985;
	@%p19 bra 	$L__BB0_33;
	ld.shared.u32 	%r103, [%r7+8];
	ld.shared.u32 	%r104, [%r10+32];
	mad.lo.s32 	%r118, %r104, %r103, %r118;
$L__BB0_33:
	setp.gt.u32 	%p20, %r18, 9984;
	@%p20 bra 	$L__BB0_35;
	ld.shared.u32 	%r105, [%r7+12];
	ld.shared.u32 	%r106, [%r10+48];
	mad.lo.s32 	%r118, %r106, %r105, %r118;
$L__BB0_35:
	bar.sync 	0;
	add.s32 	%r111, %r111, 16;
	add.s32 	%r110, %r110, 4;
	add.s32 	%r109, %r109, 160000;
	add.s64 	%rd21, %rd21, 64;
	add.s32 	%r108, %r108, 16;
	bra.uni 	$L__BB0_2;
$L__BB0_36:
	add.s32 	%r107, %r6, %r3;
	cvta.to.global.u64 	%rd18, %rd8;
	mul.wide.s32 	%rd19, %r107, 4;
	add.s64 	%rd20, %rd18, %rd19;
	st.global.u32 	[%rd20], %r118;
$L__BB0_37:
	ret;

}


// ===== COMPILED SASS (sm_100) =====

	.target	sm_100

	.elftype	@"ET_EXEC"


//--------------------- .note.nv.tkinfo           --------------------------
	.section	.note.nv.tkinfo,"",@"SHT_NOTE"
	.sectionflags	@"SHF_NOTE_NV_TKINFO"
	.tkinfo
        /*0018*/ 	.word	0x00000002
        /*0030*/ 	.string	""
        /*0030*/ 	.string	"ptxas"
        /*0030*/ 	.string	"Cuda compilation tools, release 13.0, V13.0.88"
        /*0030*/ 	.string	"Build cuda_13.0.r13.0/compiler.36424714_0"
        /*0030*/ 	.string	"-arch sm_100 -m 64 "



//--------------------- .note.nv.cuinfo           --------------------------
	.section	.note.nv.cuinfo,"",@"SHT_NOTE"
	.sectionflags	@"SHF_NOTE_NV_CUINFO"
        /*0018*/ 	.short	0x0002
        /*001a*/ 	.short	0x0064
        /*001c*/ 	.short	0x0082
	.zero		2


//--------------------- .nv.info                  --------------------------
	.section	.nv.info,"",@"SHT_CUDA_INFO"
	.align	4


	//----- nvinfo : EIATTR_REGCOUNT
	.align		4
        /*0000*/ 	.byte	0x04, 0x2f
        /*0002*/ 	.short	(.L_10 - .L_9)
	.align		4
.L_9:
        /*0004*/ 	.word	index@(_Z17matrix_mul_kernelPiS_S_)
        /*0008*/ 	.word	0x0000001f


	//----- nvinfo : EIATTR_FRAME_SIZE
	.align		4
.L_10:
        /*000c*/ 	.byte	0x04, 0x11
        /*000e*/ 	.short	(.L_12 - .L_11)
	.align		4
.L_11:
        /*0010*/ 	.word	index@(_Z17matrix_mul_kernelPiS_S_)
        /*0014*/ 	.word	0x00000000


	//----- nvinfo : EIATTR_MIN_STACK_SIZE
	.align		4
.L_12:
        /*0018*/ 	.byte	0x04, 0x12
        /*001a*/ 	.short	(.L_14 - .L_13)
	.align		4
.L_13:
        /*001c*/ 	.word	index@(_Z17matrix_mul_kernelPiS_S_)
        /*0020*/ 	.word	0x00000000
.L_14:


//--------------------- .nv.compat                --------------------------
	.section	.nv.compat,"",@"SHT_CUDA_COMPAT_INFO"
	.align	4
        /*0000*/ 	.byte	0x02, 0x09, 0x00, 0x00, 0x02, 0x02, 0x01, 0x00, 0x02, 0x05, 0x05, 0x00, 0x03, 0x07, 0x01, 0x01
        /*0010*/ 	.byte	0x02, 0x03, 0x00, 0x00, 0x02, 0x06, 0x01, 0x00, 0x04, 0x0b, 0x08, 0x00, 0x09, 0x00, 0x00, 0x00
        /*0020*/ 	.byte	0x00, 0x00, 0x00, 0x00


//--------------------- .nv.info._Z17matrix_mul_kernelPiS_S_ --------------------------
	.section	.nv.info._Z17matrix_mul_kernelPiS_S_,"",@"SHT_CUDA_INFO"
	.sectionflags	@""
	.align	4


	//----- nvinfo : EIATTR_CUDA_API_VERSION
	.align		4
        /*0000*/ 	.byte	0x04, 0x37
        /*0002*/ 	.short	(.L_16 - .L_15)
.L_15:
        /*0004*/ 	.word	0x00000082


	//----- nvinfo : EIATTR_KPARAM_INFO
	.align		4
.L_16:
        /*0008*/ 	.byte	0x04, 0x17
        /*000a*/ 	.short	(.L_18 - .L_17)
.L_17:
        /*000c*/ 	.word	0x00000000
        /*0010*/ 	.short	0x0002
        /*0012*/ 	.short	0x0010
        /*0014*/ 	.byte	0x00, 0xf5, 0x21, 0x00


	//----- nvinfo : EIATTR_KPARAM_INFO
	.align		4
.L_18:
        /*0018*/ 	.byte	0x04, 0x17
        /*001a*/ 	.short	(.L_20 - .L_19)
.L_19:
        /*001c*/ 	.word	0x00000000
        /*0020*/ 	.short	0x0001
        /*0022*/ 	.short	0x0008
        /*0024*/ 	.byte	0x00, 0xf5, 0x21, 0x00


	//----- nvinfo : EIATTR_KPARAM_INFO
	.align		4
.L_20:
        /*0028*/ 	.byte	0x04, 0x17
        /*002a*/ 	.short	(.L_22 - .L_21)
.L_21:
        /*002c*/ 	.word	0x00000000
        /*0030*/ 	.short	0x0000
        /*0032*/ 	.short	0x0000
        /*0034*/ 	.byte	0x00, 0xf5, 0x21, 0x00


	//----- nvinfo : EIATTR_SPARSE_MMA_MASK
	.align		4
.L_22:
        /*0038*/ 	.byte	0x03, 0x50
        /*003a*/ 	.short	0x0000


	//----- nvinfo : EIATTR_MAXREG_COUNT
	.align		4
        /*003c*/ 	.byte	0x03, 0x1b
        /*003e*/ 	.short	0x00ff


	//----- nvinfo : EIATTR_NUM_BARRIERS
	.align		4
        /*0040*/ 	.byte	0x02, 0x4c
        /*0042*/ 	.byte	0x01
	.zero		1


	//----- nvinfo : EIATTR_MERCURY_ISA_VERSION
	.align		4
        /*0044*/ 	.byte	0x03, 0x5f
        /*0046*/ 	.short	0x0101


	//----- nvinfo : EIATTR_VRC_CTA_INIT_COUNT
	.align		4
        /*0048*/ 	.byte	0x02, 0x4a
	.zero		1
	.zero		1


	//----- nvinfo : EIATTR_EXIT_INSTR_OFFSETS
	.align		4
        /*004c*/ 	.byte	0x04, 0x1c
        /*004e*/ 	.short	(.L_24 - .L_23)


	//   ....[0]....
.L_23:
        /*0050*/ 	.word	0x000000c0


	//   ....[1]....
        /*0054*/ 	.word	0x00000920


	//----- nvinfo : EIATTR_CBANK_PARAM_SIZE
	.align		4
.L_24:
        /*0058*/ 	.byte	0x03, 0x19
        /*005a*/ 	.short	0x0018


	//----- nvinfo : EIATTR_PARAM_CBANK
	.align		4
        /*005c*/ 	.byte	0x04, 0x0a
        /*005e*/ 	.short	(.L_26 - .L_25)
	.align		4
.L_25:
        /*0060*/ 	.word	index@(.nv.constant0._Z17matrix_mul_kernelPiS_S_)
        /*0064*/ 	.short	0x0380
        /*0066*/ 	.short	0x0018


	//----- nvinfo : EIATTR_SW_WAR
	.align		4
.L_26:
        /*0068*/ 	.byte	0x04, 0x36
        /*006a*/ 	.short	(.L_28 - .L_27)
.L_27:
        /*006c*/ 	.word	0x00000008
.L_28:


//--------------------- .nv.callgraph             --------------------------
	.section	.nv.callgraph,"",@"SHT_CUDA_CALLGRAPH"
	.align	4
	.sectionentsize	8
	.align		4
        /*0000*/ 	.word	0x00000000
	.align		4
        /*0004*/ 	.word	0xffffffff
	.align		4
        /*0008*/ 	.word	0x00000000
	.align		4
        /*000c*/ 	.word	0xfffffffe
	.align		4
        /*0010*/ 	.word	0x00000000
	.align		4
        /*0014*/ 	.word	0xfffffffd
	.align		4
        /*0018*/ 	.word	0x00000000
	.align		4
        /*001c*/ 	.word	0xfffffffc


//--------------------- .nv.constant4             --------------------------
	.section	.nv.constant4,"a",@progbits
	.align	8
	.align		8
.nv.constant4:
        /*0000*/ 	.dword	precalc_xorwow_matrix
	.align		8
        /*0008*/ 	.dword	precalc_xorwow_offset_matrix
	.align		8
        /*0010*/ 	.dword	mrg32k3aM1
	.align		8
        /*0018*/ 	.dword	mrg32k3aM2
	.align		8
        /*0020*/ 	.dword	mrg32k3aM1SubSeq
	.align		8
        /*0028*/ 	.dword	mrg32k3aM2SubSeq
	.align		8
        /*0030*/ 	.dword	mrg32k3aM1Seq
	.align		8
        /*0038*/ 	.dword	mrg32k3aM2Seq


//--------------------- .nv.constant3             --------------------------
	.section	.nv.constant3,"a",@progbits
	.align	8
.nv.constant3:
	.type		__cr_lgamma_table,@object
	.size		__cr_lgamma_table,(.L_8 - __cr_lgamma_table)
__cr_lgamma_table:
        /*0000*/ 	.byte	0x00, 0x00, 0x00, 0x00, 0x00, 0x00, 0x00, 0x00, 0x00, 0x00, 0x00, 0x00, 0x00, 0x00, 0x00, 0x00
        /*0010*/ 	.byte	0xef, 0x39, 0xfa, 0xfe, 0x42, 0x2e, 0xe6, 0x3f, 0x02, 0x20, 0x2a, 0xfa, 0x0b, 0xab, 0xfc, 0x3f
        /*0020*/ 	.byte	0xf9, 0x2c, 0x92, 0x7c, 0xa7, 0x6c, 0x09, 0x40, 0xc9, 0x79, 0x44, 0x3c, 0x64, 0x26, 0x13, 0x40
        /*0030*/ 	.byte	0xca, 0x01, 0xcf, 0x3a, 0x27, 0x51, 0x1a, 0x40, 0x30, 0xcc, 0x2d, 0xf3, 0xe1, 0x0c, 0x21, 0x40
        /*0040*/ 	.byte	0x0d, 0xb7, 0xfc, 0x82, 0x8e, 0x35, 0x25, 0x40
.L_8:


//--------------------- .text._Z17matrix_mul_kernelPiS_S_ --------------------------
	.section	.text._Z17matrix_mul_kernelPiS_S_,"ax",@progbits
	.align	128
        .global         _Z17matrix_mul_kernelPiS_S_
        .type           _Z17matrix_mul_kernelPiS_S_,@function
        .size           _Z17matrix_mul_kernelPiS_S_,(.L_x_6 - _Z17matrix_mul_kernelPiS_S_)
        .other          _Z17matrix_mul_kernelPiS_S_,@"STO_CUDA_ENTRY STV_DEFAULT"
_Z17matrix_mul_kernelPiS_S_:
.text._Z17matrix_mul_kernelPiS_S_:
[----:B------:R-:W-:Y:S01]  /*0000*/  LDC R1, c[0x0][0x37c] ;  /* 0x0000df00ff017b82 */ /* 0x000fe20000000800 */
[----:B------:R-:W0:Y:S07]  /*0010*/  S2R R17, SR_TID.X ;  /* 0x0000000000117919 */ /* 0x000e2e0000002100 */
[----:B------:R-:W1:Y:S01]  /*0020*/  S2UR UR4, SR_CTAID.X ;  /* 0x00000000000479c3 */ /* 0x000e620000002500 */
[----:B------:R-:W1:Y:S01]  /*0030*/  LDCU UR5, c[0x0][0x360] ;  /* 0x00006c00ff0577ac */ /* 0x000e620008000800 */
[----:B------:R-:W2:Y:S06]  /*0040*/  S2R R16, SR_TID.Y ;  /* 0x0000000000107919 */ /* 0x000eac0000002200 */
[----:B------:R-:W2:Y:S08]  /*0050*/  S2UR UR6, SR_CTAID.Y ;  /* 0x00000000000679c3 */ /* 0x000eb00000002600 */
[----:B------:R-:W2:Y:S01]  /*0060*/  LDC R3, c[0x0][0x364] ;  /* 0x0000d900ff037b82 */ /* 0x000ea20000000800 */
[----:B-1----:R-:W-:-:S06]  /*0070*/  UIMAD UR4, UR4, UR5, URZ ;  /* 0x00000005040472a4 */ /* 0x002fcc000f8e02ff */
[----:B0-----:R-:W-:-:S04]  /*0080*/  IADD3 R15, PT, PT, R17, UR4, RZ ;  /* 0x00000004110f7c10 */ /* 0x001fc8000fffe0ff */
[----:B------:R-:W-:Y:S01]  /*0090*/  ISETP.GT.AND P0, PT, R15, 0x270f, PT ;  /* 0x0000270f0f00780c */ /* 0x000fe20003f04270 */
[----:B--2---:R-:W-:-:S05]  /*00a0*/  IMAD R10, R3, UR6, R16 ;  /* 0x00000006030a7c24 */ /* 0x004fca000f8e0210 */
[----:B------:R-:W-:-:S13]  /*00b0*/  ISETP.GT.U32.OR P0, PT, R10, 0x270f, P0 ;  /* 0x0000270f0a00780c */ /* 0x000fda0000704470 */
[----:B------:R-:W-:Y:S05]  /*00c0*/  @P0 EXIT ;  /* 0x000000000000094d */ /* 0x000fea0003800000 */
[----:B------:R-:W0:Y:S01]  /*00d0*/  S2UR UR6, SR_CgaCtaId ;  /* 0x00000000000679c3 */ /* 0x000e220000008800 */
[----:B------:R-:W1:Y:S01]  /*00e0*/  LDCU.64 UR8, c[0x0][0x388] ;  /* 0x00007100ff0877ac */ /* 0x000e620008000a00 */
[----:B------:R-:W-:Y:S02]  /*00f0*/  IMAD R10, R10, 0x2710, R17 ;  /* 0x000027100a0a7824 */ /* 0x000fe400078e0211 */
[----:B------:R-:W-:Y:S02]  /*0100*/  HFMA2 R18, -RZ, RZ, 0, 2.384185791015625e-07 ;  /* 0x00000004ff127431 */ /* 0x000fe400000001ff */
[----:B------:R-:W-:Y:S01]  /*0110*/  IMAD R15, R16, 0x2710, R15 ;  /* 0x00002710100f7824 */ /* 0x000fe200078e020f */
[----:B------:R-:W-:Y:S01]  /*0120*/  UMOV UR5, 0x400 ;  /* 0x0000040000057882 */ /* 0x000fe20000000000 */
[----:B------:R-:W-:Y:S01]  /*0130*/  IMAD.MOV.U32 R0, RZ, RZ, RZ ;  /* 0x000000ffff007224 */ /* 0x000fe200078e00ff */
[----:B------:R-:W-:Y:S01]  /*0140*/  MOV R11, R10 ;  /* 0x0000000a000b7202 */ /* 0x000fe20000000f00 */
[----:B------:R-:W2:Y:S01]  /*0150*/  LDC.64 R4, c[0x0][0x380] ;  /* 0x0000e000ff047b82 */ /* 0x000ea20000000a00 */
[----:B------:R-:W-:Y:S01]  /*0160*/  IMAD.MOV.U32 R12, RZ, RZ, -0x9c4 ;  /* 0xfffff63cff0c7424 */ /* 0x000fe200078e00ff */
[----:B------:R-:W3:Y:S06]  /*0170*/  LDCU.64 UR12, c[0x0][0x358] ;  /* 0x00006b00ff0c77ac */ /* 0x000eec0008000a00 */
[----:B------:R-:W4:Y:S01]  /*0180*/  LDC.64 R2, c[0x0][0x380] ;  /* 0x0000e000ff027b82 */ /* 0x000f220000000a00 */
[----:B-1----:R-:W-:-:S02]  /*0190*/  UIADD3 UR7, UP0, UPT, UR8, 0x4e200, URZ ;  /* 0x0004e20008077890 */ /* 0x002fc4000ff1e0ff */
[----:B0-----:R-:W-:Y:S02]  /*01a0*/  ULEA UR10, UR6, UR5, 0x18 ;  /* 0x00000005060a7291 */ /* 0x001fe4000f8ec0ff */
[----:B------:R-:W-:-:S04]  /*01b0*/  UIADD3 UR5, UPT, UPT, UR5, 0x40, URZ ;  /* 0x0000004005057890 */ /* 0x000fc8000fffe0ff */
[----:B------:R-:W-:Y:S01]  /*01c0*/  ULEA UR5, UR6, UR5, 0x18 ;  /* 0x0000000506057291 */ /* 0x000fe2000f8ec0ff */
[----:B------:R-:W-:Y:S01]  /*01d0*/  LEA R13, R16, UR10, 0x4 ;  /* 0x0000000a100d7c11 */ /* 0x000fe2000f8e20ff */
[----:B--2---:R-:W-:Y:S01]  /*01e0*/  IMAD.WIDE.U32 R4, R10, 0x4, R4 ;  /* 0x000000040a047825 */ /* 0x004fe200078e0004 */
[----:B------:R-:W-:-:S03]  /*01f0*/  UIADD3.X UR6, UPT, UPT, URZ, UR9, URZ, UP0, !UPT ;  /* 0x00000009ff067290 */ /* 0x000fc600087fe4ff */
[C---:B------:R-:W-:Y:S01]  /*0200*/  LEA R14, R17.reuse, UR5, 0x2 ;  /* 0x00000005110e7c11 */ /* 0x040fe2000f8e10ff */
[----:B------:R-:W-:Y:S01]  /*0210*/  IMAD R17, R17, 0x4, R13 ;  /* 0x0000000411117824 */ /* 0x000fe200078e020d */
[----:B------:R-:W-:Y:S02]  /*0220*/  IADD3 R8, P0, PT, R4, 0x30, RZ ;  /* 0x0000003004087810 */ /* 0x000fe40007f1e0ff */
[----:B------:R-:W-:Y:S02]  /*0230*/  LEA R16, R16, R14, 0x4 ;  /* 0x0000000e10107211 */ /* 0x000fe400078e20ff */
[----:B---34-:R-:W-:-:S09]  /*0240*/  IADD3.X R9, PT, PT, RZ, R5, RZ, P0, !PT ;  /* 0x00000005ff097210 */ /* 0x018fd200007fe4ff */
.L_x_4:
[----:B------:R-:W-:Y:S01]  /*0250*/  MOV R4, UR7 ;  /* 0x0000000700047c02 */ /* 0x000fe20008000f00 */
[----:B------:R-:W-:Y:S02]  /*0260*/  IMAD.U32 R5, RZ, RZ, UR6 ;  /* 0x00000006ff057e24 */ /* 0x000fe4000f8e00ff */
[----:B------:R-:W-:-:S04]  /*0270*/  IMAD.WIDE.U32 R6, R11, 0x4, R2 ;  /* 0x000000040b067825 */ /* 0x000fc800078e0002 */
[----:B------:R-:W-:Y:S02]  /*0280*/  IMAD.WIDE R4, R15, 0x4, R4 ;  /* 0x000000040f047825 */ /* 0x000fe400078e0204 */
[----:B------:R-:W2:Y:S04]  /*0290*/  LDG.E R6, desc[UR12][R6.64] ;  /* 0x0000000c06067981 */ /* 0x000ea8000c1e1900 */
[----:B------:R-:W3:Y:S01]  /*02a0*/  LDG.E R21, desc[UR12][R4.64+-0x4e200] ;  /* 0xfb1e000c04157981 */ /* 0x000ee2000c1e1900 */
[----:B------:R-:W-:-:S04]  /*02b0*/  IADD3 R19, PT, PT, R12, 0x9c4, RZ ;  /* 0x000009c40c137810 */ /* 0x000fc80007ffe0ff */
[C---:B------:R-:W-:Y:S02]  /*02c0*/  ISETP.GE.U32.AND P0, PT, R19.reuse, R12, PT ;  /* 0x0000000c1300720c */ /* 0x040fe40003f06070 */
[----:B------:R-:W-:Y:S01]  /*02d0*/  ISETP.GT.U32.AND P1, PT, R19, 0x9c3, PT ;  /* 0x000009c31300780c */ /* 0x000fe20003f24070 */
[----:B--2---:R-:W-:Y:S04]  /*02e0*/  STS [R17], R6 ;  /* 0x0000000611007388 */ /* 0x004fe80000000800 */
[----:B---3--:R-:W-:Y:S01]  /*02f0*/  STS [R16], R21 ;  /* 0x0000001510007388 */ /* 0x008fe20000000800 */
[----:B------:R-:W-:Y:S06]  /*0300*/  BAR.SYNC.DEFER_BLOCKING 0x0 ;  /* 0x0000000000007b1d */ /* 0x000fec0000010000 */
[----:B------:R-:W-:Y:S04]  /*0310*/  @!P0 LDS R23, [R13] ;  /* 0x000000000d178984 */ /* 0x000fe80000000800 */
[----:B------:R-:W0:Y:S04]  /*0320*/  @!P0 LDS R20, [R14] ;  /* 0x000000000e148984 */ /* 0x000e280000000800 */
[----:B------:R1:W2:Y:S04]  /*0330*/  @!P1 LDS R22, [R13+0xc] ;  /* 0x00000c000d169984 */ /* 0x0002a80000000800 */
[----:B------:R1:W3:Y:S01]  /*0340*/  @!P1 LDS R25, [R14+0x30] ;  /* 0x000030000e199984 */ /* 0x0002e20000000800 */
[----:B0-----:R-:W-:Y:S01]  /*0350*/  @!P0 IMAD R0, R23, R20, R0 ;  /* 0x0000001417008224 */ /* 0x001fe200078e0200 */
[----:B-1----:R-:W-:Y:S06]  /*0360*/  @P1 BRA `(.L_x_0) ;  /* 0x0000000000181947 */ /* 0x002fec0003800000 */
[----:B------:R-:W-:Y:S04]  /*0370*/  LDS R6, [R13+0x4] ;  /* 0x000004000d067984 */ /* 0x000fe80000000800 */
[----:B------:R-:W0:Y:S04]  /*0380*/  LDS R7, [R14+0x10] ;  /* 0x000010000e077984 */ /* 0x000e280000000800 */
[----:B------:R-:W-:Y:S04]  /*0390*/  LDS R20, [R13+0x8] ;  /* 0x000008000d147984 */ /* 0x000fe80000000800 */
[----:B------:R-:W1:Y:S01]  /*03a0*/  LDS R21, [R14+0x20] ;  /* 0x000020000e157984 */ /* 0x000e620000000800 */
[----:B0-----:R-:W-:-:S04]  /*03b0*/  IMAD R0, R7, R6, R0 ;  /* 0x0000000607007224 */ /* 0x001fc800078e0200 */
[----:B-1----:R-:W-:-:S07]  /*03c0*/  IMAD R0, R21, R20, R0 ;  /* 0x0000001415007224 */ /* 0x002fce00078e0200 */
.L_x_0:
[----:B------:R-:W-:Y:S01]  /*03d0*/  BAR.SYNC.DEFER_BLOCKING 0x0 ;  /* 0x0000000000007b1d */ /* 0x000fe20000010000 */
[C---:B------:R-:W-:Y:S01]  /*03e0*/  ISETP.NE.AND P0, PT, R18.reuse, 0x2714, PT ;  /* 0x000027141200780c */ /* 0x040fe20003f05270 */
[----:B--23--:R-:W-:Y:S01]  /*03f0*/  @!P1 IMAD R0, R25, R22, R0 ;  /* 0x0000001619009224 */ /* 0x00cfe200078e0200 */
[----:B------:R-:W-:Y:S01]  /*0400*/  IADD3 R23, PT, PT, R18, -0x4, RZ ;  /* 0xfffffffc12177810 */ /* 0x000fe20007ffe0ff */
[----:B------:R-:W-:Y:S01]  /*0410*/  IMAD.MOV.U32 R6, RZ, RZ, R8 ;  /* 0x000000ffff067224 */ /* 0x000fe200078e0008 */
[----:B------:R-:W-:-:S09]  /*0420*/  MOV R7, R9 ;  /* 0x0000000900077202 */ /* 0x000fd20000000f00 */
[----:B------:R-:W-:Y:S05]  /*0430*/  @!P0 BRA `(.L_x_1) ;  /* 0x0000000400288947 */ /* 0x000fea0003800000 */
[----:B------:R-:W-:Y:S01]  /*0440*/  IADD3 R9, PT, PT, R11, 0x4, RZ ;  /* 0x000000040b097810 */ /* 0x000fe20007ffe0ff */
[----:B------:R-:W2:Y:S04]  /*0450*/  LDG.E R21, desc[UR12][R4.64+-0x27100] ;  /* 0xfd8f000c04157981 */ /* 0x000ea8000c1e1900 */
[----:B------:R-:W-:-:S06]  /*0460*/  IMAD.WIDE.U32 R8, R9, 0x4, R2 ;  /* 0x0000000409087825 */ /* 0x000fcc00078e0002 */
[----:B------:R-:W3:Y:S01]  /*0470*/  LDG.E R8, desc[UR12][R8.64] ;  /* 0x0000000c08087981 */ /* 0x000ee2000c1e1900 */
[----:B------:R-:W-:-:S03]  /*0480*/  ISETP.GT.U32.AND P0, PT, R19, 0x9c2, PT ;  /* 0x000009c21300780c */ /* 0x000fc60003f04070 */
[----:B---3--:R0:W-:Y:S04]  /*0490*/  STS [R17], R8 ;  /* 0x0000000811007388 */ /* 0x0081e80000000800 */
[----:B--2---:R0:W-:Y:S01]  /*04a0*/  STS [R16], R21 ;  /* 0x0000001510007388 */ /* 0x0041e20000000800 */
[----:B------:R-:W-:Y:S06]  /*04b0*/  BAR.SYNC.DEFER_BLOCKING 0x0 ;  /* 0x0000000000007b1d */ /* 0x000fec0000010000 */
[----:B------:R-:W-:Y:S05]  /*04c0*/  @P0 BRA `(.L_x_2) ;  /* 0x0000000000180947 */ /* 0x000fea0003800000 */
[----:B------:R-:W-:Y:S04]  /*04d0*/  LDS R9, [R13] ;  /* 0x000000000d097984 */ /* 0x000fe80000000800 */
[----:B0-----:R-:W0:Y:S04]  /*04e0*/  LDS R8, [R14] ;  /* 0x000000000e087984 */ /* 0x001e280000000800 */
[----:B------:R-:W-:Y:S04]  /*04f0*/  LDS R20, [R13+0x4] ;  /* 0x000004000d147984 */ /* 0x000fe80000000800 */
[----:B------:R-:W1:Y:S01]  /*0500*/  LDS R19, [R14+0x10] ;  /* 0x000010000e137984 */ /* 0x000e620000000800 */
[----:B0-----:R-:W-:-:S04]  /*0510*/  IMAD R0, R9, R8, R0 ;  /* 0x0000000809007224 */ /* 0x001fc800078e0200 */
[----:B-1----:R-:W-:-:S07]  /*0520*/  IMAD R0, R19, R20, R0 ;  /* 0x0000001413007224 */ /* 0x002fce00078e0200 */
.L_x_2:
[----:B------:R-:W-:Y:S05]  /*0530*/  @P0 BRA `(.L_x_3) ;  /* 0x0000000000180947 */ /* 0x000fea0003800000 */
[----:B0-----:R-:W-:Y:S04]  /*0540*/  LDS R8, [R13+0x8] ;  /* 0x000008000d087984 */ /* 0x001fe80000000800 */
[----:B------:R-:W0:Y:S04]  /*0550*/  LDS R9, [R14+0x20] ;  /* 0x000020000e097984 */ /* 0x000e280000000800 */
[----:B------:R-:W-:Y:S04]  /*0560*/  @!P0 LDS R20, [R13+0xc] ;  /* 0x00000c000d148984 */ /* 0x000fe80000000800 */
[----:B------:R-:W1:Y:S01]  /*0570*/  @!P0 LDS R19, [R14+0x30] ;  /* 0x000030000e138984 */ /* 0x000e620000000800 */
[----:B0-----:R-:W-:-:S04]  /*0580*/  IMAD R0, R9, R8, R0 ;  /* 0x0000000809007224 */ /* 0x001fc800078e0200 */
[----:B-1----:R-:W-:-:S07]  /*0590*/  @!P0 IMAD R0, R19, R20, R0 ;  /* 0x0000001413008224 */ /* 0x002fce00078e0200 */
.L_x_3:
[----:B------:R-:W-:Y:S06]  /*05a0*/  BAR.SYNC.DEFER_BLOCKING 0x0 ;  /* 0x0000000000007b1d */ /* 0x000fec0000010000 */
[----:B------:R-:W2:Y:S04]  /*05b0*/  LDG.E R24, desc[UR12][R6.64+-0x10] ;  /* 0xfffff00c06187981 */ /* 0x000ea8000c1e1900 */
[----:B------:R-:W3:Y:S01]  /*05c0*/  LDG.E R25, desc[UR12][R4.64] ;  /* 0x0000000c04197981 */ /* 0x000ee2000c1e1900 */
[----:B------:R-:W-:-:S02]  /*05d0*/  ISETP.GT.U32.AND P5, PT, R23, 0x2707, PT ;  /* 0x000027071700780c */ /* 0x000fc40003fa4070 */
[C---:B------:R-:W-:Y:S02]  /*05e0*/  ISETP.GT.U32.AND P0, PT, R23.reuse, 0x2706, PT ;  /* 0x000027061700780c */ /* 0x040fe40003f04070 */
[C---:B------:R-:W-:Y:S02]  /*05f0*/  ISETP.GT.U32.AND P1, PT, R23.reuse, 0x2705, PT ;  /* 0x000027051700780c */ /* 0x040fe40003f24070 */
[C---:B------:R-:W-:Y:S01]  /*0600*/  ISETP.GT.U32.AND P2, PT, R23.reuse, 0x2704, PT ;  /* 0x000027041700780c */ /* 0x040fe20003f44070 */
[----:B--2---:R1:W-:Y:S04]  /*0610*/  STS [R17], R24 ;  /* 0x0000001811007388 */ /* 0x0043e80000000800 */
[----:B---3--:R-:W-:Y:S01]  /*0620*/  STS [R16], R25 ;  /* 0x0000001910007388 */ /* 0x008fe20000000800 */
[----:B------:R-:W-:Y:S06]  /*0630*/  BAR.SYNC.DEFER_BLOCKING 0x0 ;  /* 0x0000000000007b1d */ /* 0x000fec0000010000 */
[----:B------:R-:W-:Y:S04]  /*0640*/  @!P5 LDS R27, [R13] ;  /* 0x000000000d1bd984 */ /* 0x000fe80000000800 */
[----:B------:R-:W2:Y:S04]  /*0650*/  @!P5 LDS R26, [R14] ;  /* 0x000000000e1ad984 */ /* 0x000ea80000000800 */
[----:B------:R-:W-:Y:S04]  /*0660*/  @!P0 LDS R22, [R13+0x4] ;  /* 0x000004000d168984 */ /* 0x000fe80000000800 */
[----:B0-----:R-:W0:Y:S04]  /*0670*/  @!P0 LDS R21, [R14+0x10] ;  /* 0x000010000e158984 */ /* 0x001e280000000800 */
[----:B------:R-:W-:Y:S04]  /*0680*/  @!P1 LDS R8, [R13+0x8] ;  /* 0x000008000d089984 */ /* 0x000fe80000000800 */
[----:B------:R-:W3:Y:S04]  /*0690*/  @!P1 LDS R19, [R14+0x20] ;  /* 0x000020000e139984 */ /* 0x000ee80000000800 */
[----:B------:R-:W-:Y:S04]  /*06a0*/  @!P2 LDS R20, [R13+0xc] ;  /* 0x00000c000d14a984 */ /* 0x000fe80000000800 */
[----:B------:R-:W4:Y:S01]  /*06b0*/  @!P2 LDS R9, [R14+0x30] ;  /* 0x000030000e09a984 */ /* 0x000f220000000800 */
[----:B------:R-:W-:Y:S06]  /*06c0*/  BAR.SYNC.DEFER_BLOCKING 0x0 ;  /* 0x0000000000007b1d */ /* 0x000fec0000010000 */
[----:B-1----:R-:W5:Y:S04]  /*06d0*/  LDG.E R24, desc[UR12][R6.64] ;  /* 0x0000000c06187981 */ /* 0x002f68000c1e1900 */
[----:B------:R-:W5:Y:S01]  /*06e0*/  LDG.E R5, desc[UR12][R4.64+0x27100] ;  /* 0x0271000c04057981 */ /* 0x000f62000c1e1900 */
[----:B------:R-:W-:-:S02]  /*06f0*/  ISETP.GT.U32.AND P3, PT, R23, 0x2703, PT ;  /* 0x000027031700780c */ /* 0x000fc40003f64070 */
[C---:B------:R-:W-:Y:S02]  /*0700*/  ISETP.GT.U32.AND P4, PT, R23.reuse, 0x2702, PT ;  /* 0x000027021700780c */ /* 0x040fe40003f84070 */
[----:B------:R-:W-:Y:S01]  /*0710*/  ISETP.GT.U32.AND P6, PT, R23, 0x2701, PT ;  /* 0x000027011700780c */ /* 0x000fe20003fc4070 */
[----:B--2---:R-:W-:Y:S01]  /*0720*/  @!P5 IMAD R0, R27, R26, R0 ;  /* 0x0000001a1b00d224 */ /* 0x004fe200078e0200 */
[----:B------:R-:W-:-:S03]  /*0730*/  ISETP.GT.U32.AND P5, PT, R23, 0x2700, PT ;  /* 0x000027001700780c */ /* 0x000fc60003fa4070 */
[----:B0-----:R-:W-:-:S04]  /*0740*/  @!P0 IMAD R0, R21, R22, R0 ;  /* 0x0000001615008224 */ /* 0x001fc800078e0200 */
[----:B---3--:R-:W-:-:S04]  /*0750*/  @!P1 IMAD R0, R19, R8, R0 ;  /* 0x0000000813009224 */ /* 0x008fc800078e0200 */
[----:B----4-:R-:W-:Y:S01]  /*0760*/  @!P2 IMAD R0, R9, R20, R0 ;  /* 0x000000140900a224 */ /* 0x010fe200078e0200 */
[----:B------:R-:W-:Y:S01]  /*0770*/  IADD3 R8, P0, PT, R6, 0x40, RZ ;  /* 0x0000004006087810 */ /* 0x000fe20007f1e0ff */
[----:B------:R-:W-:Y:S01]  /*0780*/  VIADD R15, R15, 0x27100 ;  /* 0x000271000f0f7836 */ /* 0x000fe20000000000 */
[----:B------:R-:W-:Y:S02]  /*0790*/  IADD3 R18, PT, PT, R18, 0x10, RZ ;  /* 0x0000001012127810 */ /* 0x000fe40007ffe0ff */
[----:B------:R-:W-:Y:S01]  /*07a0*/  IADD3 R12, PT, PT, R12, 0x4, RZ ;  /* 0x000000040c0c7810 */ /* 0x000fe20007ffe0ff */
[----:B------:R-:W-:Y:S01]  /*07b0*/  IMAD.X R9, RZ, RZ, R7, P0 ;  /* 0x000000ffff097224 */ /* 0x000fe200000e0607 */
[----:B------:R-:W-:Y:S01]  /*07c0*/  IADD3 R11, PT, PT, R11, 0x10, RZ ;  /* 0x000000100b0b7810 */ /* 0x000fe20007ffe0ff */
[----:B-----5:R-:W-:Y:S04]  /*07d0*/  STS [R17], R24 ;  /* 0x0000001811007388 */ /* 0x020fe80000000800 */
[----:B------:R-:W-:Y:S01]  /*07e0*/  STS [R16], R5 ;  /* 0x0000000510007388 */ /* 0x000fe20000000800 */
[----:B------:R-:W-:Y:S06]  /*07f0*/  BAR.SYNC.DEFER_BLOCKING 0x0 ;  /* 0x0000000000007b1d */ /* 0x000fec0000010000 */
[----:B------:R-:W-:Y:S04]  /*0800*/  @!P3 LDS R23, [R13] ;  /* 0x000000000d17b984 */ /* 0x000fe80000000800 */
[----:B------:R-:W0:Y:S04]  /*0810*/  @!P3 LDS R4, [R14] ;  /* 0x000000000e04b984 */ /* 0x000e280000000800 */
[----:B------:R-:W-:Y:S04]  /*0820*/  @!P4 LDS R26, [R13+0x4] ;  /* 0x000004000d1ac984 */ /* 0x000fe80000000800 */
[----:B------:R-:W1:Y:S04]  /*0830*/  @!P4 LDS R25, [R14+0x10] ;  /* 0x000010000e19c984 */ /* 0x000e680000000800 */
[----:B------:R-:W-:Y:S04]  /*0840*/  @!P6 LDS R22, [R13+0x8] ;  /* 0x000008000d16e984 */ /* 0x000fe80000000800 */
[----:B------:R-:W2:Y:S04]  /*0850*/  @!P6 LDS R21, [R14+0x20] ;  /* 0x000020000e15e984 */ /* 0x000ea80000000800 */
[----:B------:R-:W-:Y:S04]  /*0860*/  @!P5 LDS R28, [R13+0xc] ;  /* 0x00000c000d1cd984 */ /* 0x000fe80000000800 */
[----:B------:R-:W3:Y:S01]  /*0870*/  @!P5 LDS R27, [R14+0x30] ;  /* 0x000030000e1bd984 */ /* 0x000ee20000000800 */
[----:B0-----:R-:W-:-:S04]  /*0880*/  @!P3 IMAD R0, R23, R4, R0 ;  /* 0x000000041700b224 */ /* 0x001fc800078e0200 */
[----:B-1----:R-:W-:-:S04]  /*0890*/  @!P4 IMAD R0, R25, R26, R0 ;  /* 0x0000001a1900c224 */ /* 0x002fc800078e0200 */
[----:B--2---:R-:W-:-:S04]  /*08a0*/  @!P6 IMAD R0, R21, R22, R0 ;  /* 0x000000161500e224 */ /* 0x004fc800078e0200 */
[----:B---3--:R-:W-:Y:S01]  /*08b0*/  @!P5 IMAD R0, R27, R28, R0 ;  /* 0x0000001c1b00d224 */ /* 0x008fe200078e0200 */
[----:B------:R-:W-:Y:S06]  /*08c0*/  BAR.SYNC.DEFER_BLOCKING 0x0 ;  /* 0x0000000000007b1d */ /* 0x000fec0000010000 */
[----:B------:R-:W-:Y:S05]  /*08d0*/  BRA `(.L_x_4) ;  /* 0xfffffff8005c7947 */ /* 0x000fea000383ffff */
.L_x_1:
[----:B------:R-:W0:Y:S01]  /*08e0*/  LDC.64 R2, c[0x0][0x390] ;  /* 0x0000e400ff027b82 */ /* 0x000e220000000a00 */
[----:B------:R-:W-:-:S05]  /*08f0*/  IADD3 R5, PT, PT, R10, UR4, RZ ;  /* 0x000000040a057c10 */ /* 0x000fca000fffe0ff */
[----:B0-----:R-:W-:-:S05]  /*0900*/  IMAD.WIDE R2, R5, 0x4, R2 ;  /* 0x0000000405027825 */ /* 0x001fca00078e0202 */
[----:B------:R-:W-:Y:S01]  /*0910*/  STG.E desc[UR12][R2.64], R0 ;  /* 0x0000000002007986 */ /* 0x000fe2000c10190c */
[----:B------:R-:W-:Y:S05]  /*0920*/  EXIT ;  /* 0x000000000000794d */ /* 0x000fea0003800000 */
.L_x_5:
[----:B------:R-:W-:-:S00]  /*0930*/  BRA `(.L_x_5) ;  /* 0xfffffffc00fc7947 */ /* 0x000fc0000383ffff */
[----:B------:R-:W-:-:S00]  /*0940*/  NOP ;  /* 0x0000000000007918 */ /* 0x000fc00000000000 */
        /* <DEDUP_REMOVED lines=11> */
.L_x_6:


//--------------------- .nv.global.init           --------------------------
	.section	.nv.global.init,"aw",@progbits
	.align	4
.nv.global.init:
	.type		mrg32k3aM1SubSeq,@object
	.size		mrg32k3aM1SubSeq,(mrg32k3aM2SubSeq - mrg32k3aM1SubSeq)
mrg32k3aM1SubSeq:
        /*0000*/ 	.byte	0x0b, 0xcc, 0xee, 0x04, 0x73, 0x29, 0x8b, 0x6f, 0xf6, 0x53, 0x03, 0xf6, 0x23, 0xf6, 0xea, 0xda
        /* <DEDUP_REMOVED lines=125> */
	.type		mrg32k3aM2SubSeq,@object
	.size		mrg32k3aM2SubSeq,(mrg32k3aM1 - mrg32k3aM2SubSeq)
mrg32k3aM2SubSeq:
        /* <DEDUP_REMOVED lines=126> */
	.type		mrg32k3aM1,@object
	.size		mrg32k3aM1,(mrg32k3aM1Seq - mrg32k3aM1)
mrg32k3aM1:
        /* <DEDUP_REMOVED lines=144> */
	.type		mrg32k3aM1Seq,@object
	.size		mrg32k3aM1Seq,(mrg32k3aM2 - mrg32k3aM1Seq)
mrg32k3aM1Seq:
        /* <DEDUP_REMOVED lines=144> */
	.type		mrg32k3aM2,@object
	.size		mrg32k3aM2,(mrg32k3aM2Seq - mrg32k3aM2)
mrg32k3aM2:
        /* <DEDUP_REMOVED lines=144> */
	.type		mrg32k3aM2Seq,@object
	.size		mrg32k3aM2Seq,(precalc_xorwow_matrix - mrg32k3aM2Seq)
mrg32k3aM2Seq:
        /* <DEDUP_REMOVED lines=144> */
	.type		precalc_xorwow_matrix,@object
	.size		precalc_xorwow_matrix,(precalc_xorwow_offset_matrix - precalc_xorwow_matrix)
precalc_xorwow_matrix:
        /* <DEDUP_REMOVED lines=6400> */
	.type		precalc_xorwow_offset_matrix,@object
	.size		precalc_xorwow_offset_matrix,(.L_1 - precalc_xorwow_offset_matrix)
precalc_xorwow_offset_matrix:
        /* <DEDUP_REMOVED lines=6400> */
.L_1:


//--------------------- .nv.shared._Z17matrix_mul_kernelPiS_S_ --------------------------
	.section	.nv.shared._Z17matrix_mul_kernelPiS_S_,"aw",@nobits
	.sectionflags	@""
	.align	4
.nv.shared._Z17matrix_mul_kernelPiS_S_:
	.zero		1152


//--------------------- .nv.shared.reserved.0     --------------------------
	.section	.nv.shared.reserved.0,"aw",@nobits
	.weak		__nv_reservedSMEM_offset_0_alias
	.size		__nv_reservedSMEM_offset_0_alias, 0, 64
	.other		__nv_reservedSMEM_offset_0_alias,@"STO_CUDA_RESERVED_SHARED STV_DEFAULT"
__nv_reservedSMEM_offset_0_alias:
	.zero		0
	.zero		64


//--------------------- .nv.constant0._Z17matrix_mul_kernelPiS_S_ --------------------------
	.section	.nv.constant0._Z17matrix_mul_kernelPiS_S_,"a",@progbits
	.sectionflags	@""
	.align	4
.nv.constant0._Z17matrix_mul_kernelPiS_S_:
	.zero		920


//--------------------- SYMBOLS --------------------------

	.type		.nv.reservedSmem.offset0,@object
	.size		.nv.reservedSmem.offset0,0x4
	.type		.nv.reservedSmem.cap,@object
	.size		.nv.reservedSmem.cap,0x4
